//
// Generated by NVIDIA NVVM Compiler
//
// Compiler Build ID: CL-36424714
// Cuda compilation tools, release 13.0, V13.0.88
// Based on NVVM 20.0.0
//

.version 9.0
.target sm_100
.address_size 64

	// .globl	_Z8getmaxcuPjji
// _ZZ8getmaxcuPjjiE5sdata has been demoted

.visible .entry _Z8getmaxcuPjji(
	.param .u64 .ptr .align 1 _Z8getmaxcuPjji_param_0,
	.param .u32 _Z8getmaxcuPjji_param_1,
	.param .u32 _Z8getmaxcuPjji_param_2
)
{
	.reg .pred 	%p<7>;
	.reg .b32 	%r<19>;
	.reg .b64 	%rd<7>;
	// demoted variable
	.shared .align 4 .b8 _ZZ8getmaxcuPjjiE5sdata[2048];
	ld.param.u64 	%rd2, [_Z8getmaxcuPjji_param_0];
	ld.param.u32 	%r8, [_Z8getmaxcuPjji_param_1];
	cvta.to.global.u64 	%rd1, %rd2;
	mov.u32 	%r1, %tid.x;
	mov.u32 	%r2, %ctaid.x;
	mov.u32 	%r18, %ntid.x;
	mad.lo.s32 	%r9, %r2, %r18, %r1;
	mul.wide.u32 	%rd3, %r9, 4;
	add.s64 	%rd4, %rd1, %rd3;
	ld.global.u32 	%r10, [%rd4];
	shl.b32 	%r11, %r1, 2;
	mov.u32 	%r12, _ZZ8getmaxcuPjjiE5sdata;
	add.s32 	%r4, %r12, %r11;
	setp.lt.u32 	%p1, %r9, %r8;
	selp.b32 	%r13, %r10, 0, %p1;
	st.shared.u32 	[%r4], %r13;
	bar.sync 	0;
	setp.lt.u32 	%p2, %r18, 2;
	@%p2 bra 	$L__BB0_5;
$L__BB0_1:
	mov.u32 	%r5, %r18;
	shr.u32 	%r18, %r5, 1;
	setp.ge.u32 	%p3, %r1, %r18;
	@%p3 bra 	$L__BB0_4;
	ld.shared.u32 	%r14, [%r4];
	shl.b32 	%r15, %r18, 2;
	add.s32 	%r16, %r4, %r15;
	ld.shared.u32 	%r7, [%r16];
	setp.ge.s32 	%p4, %r14, %r7;
	@%p4 bra 	$L__BB0_4;
	st.shared.u32 	[%r4], %r7;
$L__BB0_4:
	bar.sync 	0;
	setp.gt.u32 	%p5, %r5, 3;
	@%p5 bra 	$L__BB0_1;
$L__BB0_5:
	setp.ne.s32 	%p6, %r1, 0;
	@%p6 bra 	$L__BB0_7;
	ld.shared.u32 	%r17, [_ZZ8getmaxcuPjjiE5sdata];
	mul.wide.u32 	%rd5, %r2, 4;
	add.s64 	%rd6, %rd1, %rd5;
	st.global.u32 	[%rd6], %r17;
$L__BB0_7:
	ret;

}


// ===== COMPILED SASS (sm_100) =====

	.target	sm_100

	.elftype	@"ET_EXEC"


//--------------------- .note.nv.tkinfo           --------------------------
	.section	.note.nv.tkinfo,"",@"SHT_NOTE"
	.sectionflags	@"SHF_NOTE_NV_TKINFO"
	.tkinfo
        /*0018*/ 	.word	0x00000002
        /*0030*/ 	.string	""
        /*0030*/ 	.string	"ptxas"
        /*0030*/ 	.string	"Cuda compilation tools, release 13.0, V13.0.88"
        /*0030*/ 	.string	"Build cuda_13.0.r13.0/compiler.36424714_0"
        /*0030*/ 	.string	"-arch sm_100 -m 64 "



//--------------------- .note.nv.cuinfo           --------------------------
	.section	.note.nv.cuinfo,"",@"SHT_NOTE"
	.sectionflags	@"SHF_NOTE_NV_CUINFO"
        /*0018*/ 	.short	0x0002
        /*001a*/ 	.short	0x0064
        /*001c*/ 	.short	0x0082
	.zero		2


//--------------------- .nv.info                  --------------------------
	.section	.nv.info,"",@"SHT_CUDA_INFO"
	.align	4


	//----- nvinfo : EIATTR_REGCOUNT
	.align		4
        /*0000*/ 	.byte	0x04, 0x2f
        /*0002*/ 	.short	(.L_1 - .L_0)
	.align		4
.L_0:
        /*0004*/ 	.word	index@(_Z8getmaxcuPjji)
        /*0008*/ 	.word	0x0000000c


	//----- nvinfo : EIATTR_FRAME_SIZE
	.align		4
.L_1:
        /*000c*/ 	.byte	0x04, 0x11
        /*000e*/ 	.short	(.L_3 - .L_2)
	.align		4
.L_2:
        /*0010*/ 	.word	index@(_Z8getmaxcuPjji)
        /*0014*/ 	.word	0x00000000


	//----- nvinfo : EIATTR_MIN_STACK_SIZE
	.align		4
.L_3:
        /*0018*/ 	.byte	0x04, 0x12
        /*001a*/ 	.short	(.L_5 - .L_4)
	.align		4
.L_4:
        /*001c*/ 	.word	index@(_Z8getmaxcuPjji)
        /*0020*/ 	.word	0x00000000
.L_5:


//--------------------- .nv.compat                --------------------------
	.section	.nv.compat,"",@"SHT_CUDA_COMPAT_INFO"
	.align	4
        /*0000*/ 	.byte	0x02, 0x09, 0x00, 0x00, 0x02, 0x02, 0x01, 0x00, 0x02, 0x05, 0x05, 0x00, 0x03, 0x07, 0x01, 0x01
        /*0010*/ 	.byte	0x02, 0x03, 0x00, 0x00, 0x02, 0x06, 0x01, 0x00, 0x04, 0x0b, 0x08, 0x00, 0x09, 0x00, 0x00, 0x00
        /*0020*/ 	.byte	0x00, 0x00, 0x00, 0x00


//--------------------- .nv.info._Z8getmaxcuPjji  --------------------------
	.section	.nv.info._Z8getmaxcuPjji,"",@"SHT_CUDA_INFO"
	.sectionflags	@""
	.align	4


	//----- nvinfo : EIATTR_CUDA_API_VERSION
	.align		4
        /*0000*/ 	.byte	0x04, 0x37
        /*0002*/ 	.short	(.L_7 - .L_6)
.L_6:
        /*0004*/ 	.word	0x00000082


	//----- nvinfo : EIATTR_KPARAM_INFO
	.align		4
.L_7:
        /*0008*/ 	.byte	0x04, 0x17
        /*000a*/ 	.short	(.L_9 - .L_8)
.L_8:
        /*000c*/ 	.word	0x00000000
        /*0010*/ 	.short	0x0002
        /*0012*/ 	.short	0x000c
        /*0014*/ 	.byte	0x00, 0xf0, 0x11, 0x00


	//----- nvinfo : EIATTR_KPARAM_INFO
	.align		4
.L_9:
        /*0018*/ 	.byte	0x04, 0x17
        /*001a*/ 	.short	(.L_11 - .L_10)
.L_10:
        /*001c*/ 	.word	0x00000000
        /*0020*/ 	.short	0x0001
        /*0022*/ 	.short	0x0008
        /*0024*/ 	.byte	0x00, 0xf0, 0x11, 0x00


	//----- nvinfo : EIATTR_KPARAM_INFO
	.align		4
.L_11:
        /*0028*/ 	.byte	0x04, 0x17
        /*002a*/ 	.short	(.L_13 - .L_12)
.L_12:
        /*002c*/ 	.word	0x00000000
        /*0030*/ 	.short	0x0000
        /*0032*/ 	.short	0x0000
        /*0034*/ 	.byte	0x00, 0xf5, 0x21, 0x00


	//----- nvinfo : EIATTR_SPARSE_MMA_MASK
	.align		4
.L_13:
        /*0038*/ 	.byte	0x03, 0x50
        /*003a*/ 	.short	0x0000


	//----- nvinfo : EIATTR_MAXREG_COUNT
	.align		4
        /*003c*/ 	.byte	0x03, 0x1b
        /*003e*/ 	.short	0x00ff


	//----- nvinfo : EIATTR_NUM_BARRIERS
	.align		4
        /*0040*/ 	.byte	0x02, 0x4c
        /*0042*/ 	.byte	0x01
	.zero		1


	//----- nvinfo : EIATTR_MERCURY_ISA_VERSION
	.align		4
        /*0044*/ 	.byte	0x03, 0x5f
        /*0046*/ 	.short	0x0101


	//----- nvinfo : EIATTR_VRC_CTA_INIT_COUNT
	.align		4
        /*0048*/ 	.byte	0x02, 0x4a
	.zero		1
	.zero		1


	//----- nvinfo : EIATTR_EXIT_INSTR_OFFSETS
	.align		4
        /*004c*/ 	.byte	0x04, 0x1c
        /*004e*/ 	.short	(.L_15 - .L_14)


	//   ....[0]....
.L_14:
        /*0050*/ 	.word	0x00000240


	//   ....[1]....
        /*0054*/ 	.word	0x000002c0


	//----- nvinfo : EIATTR_CRS_STACK_SIZE
	.align		4
.L_15:
        /*0058*/ 	.byte	0x04, 0x1e
        /*005a*/ 	.short	(.L_17 - .L_16)
.L_16:
        /*005c*/ 	.word	0x00000000


	//----- nvinfo : EIATTR_CBANK_PARAM_SIZE
	.align		4
.L_17:
        /*0060*/ 	.byte	0x03, 0x19
        /*0062*/ 	.short	0x0010


	//----- nvinfo : EIATTR_PARAM_CBANK
	.align		4
        /*0064*/ 	.byte	0x04, 0x0a
        /*0066*/ 	.short	(.L_19 - .L_18)
	.align		4
.L_18:
        /*0068*/ 	.word	index@(.nv.constant0._Z8getmaxcuPjji)
        /*006c*/ 	.short	0x0380
        /*006e*/ 	.short	0x0010


	//----- nvinfo : EIATTR_SW_WAR
	.align		4
.L_19:
        /*0070*/ 	.byte	0x04, 0x36
        /*0072*/ 	.short	(.L_21 - .L_20)
.L_20:
        /*0074*/ 	.word	0x00000008
.L_21:


//--------------------- .nv.callgraph             --------------------------
	.section	.nv.callgraph,"",@"SHT_CUDA_CALLGRAPH"
	.align	4
	.sectionentsize	8
	.align		4
        /*0000*/ 	.word	0x00000000
	.align		4
        /*0004*/ 	.word	0xffffffff
	.align		4
        /*0008*/ 	.word	0x00000000
	.align		4
        /*000c*/ 	.word	0xfffffffe
	.align		4
        /*0010*/ 	.word	0x00000000
	.align		4
        /*0014*/ 	.word	0xfffffffd
	.align		4
        /*0018*/ 	.word	0x00000000
	.align		4
        /*001c*/ 	.word	0xfffffffc


//--------------------- .text._Z8getmaxcuPjji     --------------------------
	.section	.text._Z8getmaxcuPjji,"ax",@progbits
	.align	128
        .global         _Z8getmaxcuPjji
        .type           _Z8getmaxcuPjji,@function
        .size           _Z8getmaxcuPjji,(.L_x_5 - _Z8getmaxcuPjji)
        .other          _Z8getmaxcuPjji,@"STO_CUDA_ENTRY STV_DEFAULT"
_Z8getmaxcuPjji:
.text._Z8getmaxcuPjji:
[----:B------:R-:W-:Y:S01]  /*0000*/  LDC R1, c[0x0][0x37c] ;  /* 0x0000df00ff017b82 */ /* 0x000fe20000000800 */
[----:B------:R-:W0:Y:S07]  /*0010*/  S2R R6, SR_TID.X ;  /* 0x0000000000067919 */ /* 0x000e2e0000002100 */
[----:B------:R-:W1:Y:S01]  /*0020*/  LDC.64 R2, c[0x0][0x380] ;  /* 0x0000e000ff027b82 */ /* 0x000e620000000a00 */
[----:B------:R-:W0:Y:S01]  /*0030*/  LDCU UR8, c[0x0][0x360] ;  /* 0x00006c00ff0877ac */ /* 0x000e220008000800 */
[----:B------:R-:W0:Y:S01]  /*0040*/  S2R R7, SR_CTAID.X ;  /* 0x0000000000077919 */ /* 0x000e220000002500 */
[----:B------:R-:W2:Y:S05]  /*0050*/  LDCU.64 UR6, c[0x0][0x358] ;  /* 0x00006b00ff0677ac */ /* 0x000eaa0008000a00 */
[----:B------:R-:W3:Y:S01]  /*0060*/  S2UR UR5, SR_CgaCtaId ;  /* 0x00000000000579c3 */ /* 0x000ee20000008800 */
[----:B------:R-:W4:Y:S01]  /*0070*/  LDCU UR9, c[0x0][0x388] ;  /* 0x00007100ff0977ac */ /* 0x000f220008000800 */
[----:B0-----:R-:W-:-:S04]  /*0080*/  IMAD R5, R7, UR8, R6 ;  /* 0x0000000807057c24 */ /* 0x001fc8000f8e0206 */
[----:B-1----:R-:W-:-:S06]  /*0090*/  IMAD.WIDE.U32 R2, R5, 0x4, R2 ;  /* 0x0000000405027825 */ /* 0x002fcc00078e0002 */
[----:B--2---:R-:W2:Y:S01]  /*00a0*/  LDG.E R2, desc[UR6][R2.64] ;  /* 0x0000000602027981 */ /* 0x004ea2000c1e1900 */
[----:B------:R-:W-:Y:S01]  /*00b0*/  UMOV UR4, 0x400 ;  /* 0x0000040000047882 */ /* 0x000fe20000000000 */
[----:B----4-:R-:W-:Y:S01]  /*00c0*/  ISETP.GE.U32.AND P0, PT, R5, UR9, PT ;  /* 0x0000000905007c0c */ /* 0x010fe2000bf06070 */
[----:B---3--:R-:W-:Y:S02]  /*00d0*/  ULEA UR4, UR5, UR4, 0x18 ;  /* 0x0000000405047291 */ /* 0x008fe4000f8ec0ff */
[----:B------:R-:W-:-:S04]  /*00e0*/  UISETP.GE.U32.AND UP0, UPT, UR8, 0x2, UPT ;  /* 0x000000020800788c */ /* 0x000fc8000bf06070 */
[----:B------:R-:W-:Y:S02]  /*00f0*/  LEA R0, R6, UR4, 0x2 ;  /* 0x0000000406007c11 */ /* 0x000fe4000f8e10ff */
[----:B--2---:R-:W-:-:S05]  /*0100*/  SEL R5, R2, RZ, !P0 ;  /* 0x000000ff02057207 */ /* 0x004fca0004000000 */
[----:B------:R0:W-:Y:S01]  /*0110*/  STS [R0], R5 ;  /* 0x0000000500007388 */ /* 0x0001e20000000800 */
[----:B------:R-:W-:Y:S06]  /*0120*/  BAR.SYNC.DEFER_BLOCKING 0x0 ;  /* 0x0000000000007b1d */ /* 0x000fec0000010000 */
[----:B------:R-:W-:Y:S05]  /*0130*/  BRA.U !UP0, `(.L_x_0) ;  /* 0x00000001083c7547 */ /* 0x000fea000b800000 */
[----:B------:R-:W-:-:S07]  /*0140*/  IMAD.U32 R3, RZ, RZ, UR8 ;  /* 0x00000008ff037e24 */ /* 0x000fce000f8e00ff */
.L_x_3:
[--C-:B0-----:R-:W-:Y:S01]  /*0150*/  IMAD.MOV.U32 R5, RZ, RZ, R3.reuse ;  /* 0x000000ffff057224 */ /* 0x101fe200078e0003 */
[----:B------:R-:W-:Y:S01]  /*0160*/  SHF.R.U32.HI R3, RZ, 0x1, R3 ;  /* 0x00000001ff037819 */ /* 0x000fe20000011603 */
[----:B------:R-:W-:Y:S03]  /*0170*/  BSSY.RECONVERGENT B0, `(.L_x_1) ;  /* 0x0000008000007945 */ /* 0x000fe60003800200 */
[----:B------:R-:W-:-:S13]  /*0180*/  ISETP.GE.U32.AND P0, PT, R6, R3, PT ;  /* 0x000000030600720c */ /* 0x000fda0003f06070 */
[----:B------:R-:W-:Y:S05]  /*0190*/  @P0 BRA `(.L_x_2) ;  /* 0x0000000000140947 */ /* 0x000fea0003800000 */
[----:B------:R-:W-:Y:S01]  /*01a0*/  IMAD R4, R3, 0x4, R0 ;  /* 0x0000000403047824 */ /* 0x000fe200078e0200 */
[----:B------:R-:W-:Y:S04]  /*01b0*/  LDS R2, [R0] ;  /* 0x0000000000027984 */ /* 0x000fe80000000800 */
[----:B------:R-:W0:Y:S02]  /*01c0*/  LDS R9, [R4] ;  /* 0x0000000004097984 */ /* 0x000e240000000800 */
[----:B0-----:R-:W-:-:S13]  /*01d0*/  ISETP.GE.AND P0, PT, R2, R9, PT ;  /* 0x000000090200720c */ /* 0x001fda0003f06270 */
[----:B------:R0:W-:Y:S02]  /*01e0*/  @!P0 STS [R0], R9 ;  /* 0x0000000900008388 */ /* 0x0001e40000000800 */
.L_x_2:
[----:B------:R-:W-:Y:S05]  /*01f0*/  BSYNC.RECONVERGENT B0 ;  /* 0x0000000000007941 */ /* 0x000fea0003800200 */
.L_x_1:
[----:B------:R-:W-:Y:S01]  /*0200*/  BAR.SYNC.DEFER_BLOCKING 0x0 ;  /* 0x0000000000007b1d */ /* 0x000fe20000010000 */
[----:B------:R-:W-:-:S13]  /*0210*/  ISETP.GT.U32.AND P0, PT, R5, 0x3, PT ;  /* 0x000000030500780c */ /* 0x000fda0003f04070 */
[----:B------:R-:W-:Y:S05]  /*0220*/  @P0 BRA `(.L_x_3) ;  /* 0xfffffffc00c80947 */ /* 0x000fea000383ffff */
.L_x_0:
[----:B------:R-:W-:-:S13]  /*0230*/  ISETP.NE.AND P0, PT, R6, RZ, PT ;  /* 0x000000ff0600720c */ /* 0x000fda0003f05270 */
[----:B------:R-:W-:Y:S05]  /*0240*/  @P0 EXIT ;  /* 0x000000000000094d */ /* 0x000fea0003800000 */
[----:B------:R-:W1:Y:S01]  /*0250*/  S2UR UR5, SR_CgaCtaId ;  /* 0x00000000000579c3 */ /* 0x000e620000008800 */
[----:B------:R-:W-:-:S07]  /*0260*/  UMOV UR4, 0x400 ;  /* 0x0000040000047882 */ /* 0x000fce0000000000 */
[----:B------:R-:W2:Y:S01]  /*0270*/  LDC.64 R2, c[0x0][0x380] ;  /* 0x0000e000ff027b82 */ /* 0x000ea20000000a00 */
[----:B-1----:R-:W-:Y:S01]  /*0280*/  ULEA UR4, UR5, UR4, 0x18 ;  /* 0x0000000405047291 */ /* 0x002fe2000f8ec0ff */
[----:B--2---:R-:W-:-:S08]  /*0290*/  IMAD.WIDE.U32 R2, R7, 0x4, R2 ;  /* 0x0000000407027825 */ /* 0x004fd000078e0002 */
[----:B0-----:R-:W0:Y:S04]  /*02a0*/  LDS R5, [UR4] ;  /* 0x00000004ff057984 */ /* 0x001e280008000800 */
[----:B0-----:R-:W-:Y:S01]  /*02b0*/  STG.E desc[UR6][R2.64], R5 ;  /* 0x0000000502007986 */ /* 0x001fe2000c101906 */
[----:B------:R-:W-:Y:S05]  /*02c0*/  EXIT ;  /* 0x000000000000794d */ /* 0x000fea0003800000 */
.L_x_4:
[----:B------:R-:W-:-:S00]  /*02d0*/  BRA `(.L_x_4) ;  /* 0xfffffffc00fc7947 */ /* 0x000fc0000383ffff */
[----:B------:R-:W-:-:S00]  /*02e0*/  NOP ;  /* 0x0000000000007918 */ /* 0x000fc00000000000 */
        /* <DEDUP_REMOVED lines=9> */
.L_x_5:


//--------------------- .nv.shared._Z8getmaxcuPjji --------------------------
	.section	.nv.shared._Z8getmaxcuPjji,"aw",@nobits
	.sectionflags	@""
	.align	4
.nv.shared._Z8getmaxcuPjji:
	.zero		3072


//--------------------- .nv.shared.reserved.0     --------------------------
	.section	.nv.shared.reserved.0,"aw",@nobits
	.weak		__nv_reservedSMEM_offset_0_alias
	.size		__nv_reservedSMEM_offset_0_alias, 0, 64
	.other		__nv_reservedSMEM_offset_0_alias,@"STO_CUDA_RESERVED_SHARED STV_DEFAULT"
__nv_reservedSMEM_offset_0_alias:
	.zero		0
	.zero		64


//--------------------- .nv.constant0._Z8getmaxcuPjji --------------------------
	.section	.nv.constant0._Z8getmaxcuPjji,"a",@progbits
	.sectionflags	@""
	.align	4
.nv.constant0._Z8getmaxcuPjji:
	.zero		912


//--------------------- SYMBOLS --------------------------

	.type		.nv.reservedSmem.offset0,@object
	.size		.nv.reservedSmem.offset0,0x4
	.type		.nv.reservedSmem.cap,@object
	.size		.nv.reservedSmem.cap,0x4
